//
// Generated by NVIDIA NVVM Compiler
//
// Compiler Build ID: CL-36424714
// Cuda compilation tools, release 13.0, V13.0.88
// Based on NVVM 20.0.0
//

.version 9.0
.target sm_100
.address_size 64

	// .globl	_Z8dot_prodPiS_S_i
// _ZZ8dot_prodPiS_S_iE8products has been demoted

.visible .entry _Z8dot_prodPiS_S_i(
	.param .u64 .ptr .align 1 _Z8dot_prodPiS_S_i_param_0,
	.param .u64 .ptr .align 1 _Z8dot_prodPiS_S_i_param_1,
	.param .u64 .ptr .align 1 _Z8dot_prodPiS_S_i_param_2,
	.param .u32 _Z8dot_prodPiS_S_i_param_3
)
{
	.reg .pred 	%p<3>;
	.reg .b32 	%r<32>;
	.reg .b64 	%rd<10>;
	// demoted variable
	.shared .align 4 .b8 _ZZ8dot_prodPiS_S_iE8products[2044];
	ld.param.u64 	%rd2, [_Z8dot_prodPiS_S_i_param_0];
	ld.param.u64 	%rd3, [_Z8dot_prodPiS_S_i_param_1];
	ld.param.u64 	%rd1, [_Z8dot_prodPiS_S_i_param_2];
	cvta.to.global.u64 	%rd4, %rd3;
	cvta.to.global.u64 	%rd5, %rd2;
	mov.u32 	%r8, %ntid.x;
	mov.u32 	%r9, %ctaid.x;
	mov.u32 	%r10, %tid.x;
	mad.lo.s32 	%r11, %r8, %r9, %r10;
	mul.wide.s32 	%rd6, %r11, 4;
	add.s64 	%rd7, %rd5, %rd6;
	ld.global.u32 	%r12, [%rd7];
	add.s64 	%rd8, %rd4, %rd6;
	ld.global.u32 	%r13, [%rd8];
	mul.lo.s32 	%r14, %r13, %r12;
	shl.b32 	%r15, %r10, 2;
	mov.u32 	%r16, _ZZ8dot_prodPiS_S_iE8products;
	add.s32 	%r17, %r16, %r15;
	st.shared.u32 	[%r17], %r14;
	bar.sync 	0;
	setp.ne.s32 	%p1, %r10, 0;
	@%p1 bra 	$L__BB0_5;
	add.s32 	%r29, %r16, 8;
	mov.b32 	%r31, 0;
	mov.b32 	%r30, 8;
$L__BB0_2:
	ld.shared.u32 	%r22, [%r29+-8];
	add.s32 	%r23, %r22, %r31;
	ld.shared.u32 	%r24, [%r29+-4];
	add.s32 	%r25, %r24, %r23;
	ld.shared.u32 	%r26, [%r29];
	add.s32 	%r4, %r26, %r25;
	setp.eq.s32 	%p2, %r30, 2040;
	@%p2 bra 	$L__BB0_4;
	ld.shared.u32 	%r27, [%r29+4];
	add.s32 	%r31, %r27, %r4;
	add.s32 	%r30, %r30, 16;
	add.s32 	%r29, %r29, 16;
	bra.uni 	$L__BB0_2;
$L__BB0_4:
	cvta.to.global.u64 	%rd9, %rd1;
	atom.global.add.u32 	%r28, [%rd9], %r4;
$L__BB0_5:
	ret;

}


// ===== COMPILED SASS (sm_100) =====

	.target	sm_100

	.elftype	@"ET_EXEC"


//--------------------- .note.nv.tkinfo           --------------------------
	.section	.note.nv.tkinfo,"",@"SHT_NOTE"
	.sectionflags	@"SHF_NOTE_NV_TKINFO"
	.tkinfo
        /*0018*/ 	.word	0x00000002
        /*0030*/ 	.string	""
        /*0030*/ 	.string	"ptxas"
        /*0030*/ 	.string	"Cuda compilation tools, release 13.0, V13.0.88"
        /*0030*/ 	.string	"Build cuda_13.0.r13.0/compiler.36424714_0"
        /*0030*/ 	.string	"-arch sm_100 -m 64 "



//--------------------- .note.nv.cuinfo           --------------------------
	.section	.note.nv.cuinfo,"",@"SHT_NOTE"
	.sectionflags	@"SHF_NOTE_NV_CUINFO"
        /*0018*/ 	.short	0x0002
        /*001a*/ 	.short	0x0064
        /*001c*/ 	.short	0x0082
	.zero		2


//--------------------- .nv.info                  --------------------------
	.section	.nv.info,"",@"SHT_CUDA_INFO"
	.align	4


	//----- nvinfo : EIATTR_REGCOUNT
	.align		4
        /*0000*/ 	.byte	0x04, 0x2f
        /*0002*/ 	.short	(.L_1 - .L_0)
	.align		4
.L_0:
        /*0004*/ 	.word	index@(_Z8dot_prodPiS_S_i)
        /*0008*/ 	.word	0x0000001c


	//----- nvinfo : EIATTR_FRAME_SIZE
	.align		4
.L_1:
        /*000c*/ 	.byte	0x04, 0x11
        /*000e*/ 	.short	(.L_3 - .L_2)
	.align		4
.L_2:
        /*0010*/ 	.word	index@(_Z8dot_prodPiS_S_i)
        /*0014*/ 	.word	0x00000000


	//----- nvinfo : EIATTR_MIN_STACK_SIZE
	.align		4
.L_3:
        /*0018*/ 	.byte	0x04, 0x12
        /*001a*/ 	.short	(.L_5 - .L_4)
	.align		4
.L_4:
        /*001c*/ 	.word	index@(_Z8dot_prodPiS_S_i)
        /*0020*/ 	.word	0x00000000
.L_5:


//--------------------- .nv.compat                --------------------------
	.section	.nv.compat,"",@"SHT_CUDA_COMPAT_INFO"
	.align	4
        /*0000*/ 	.byte	0x02, 0x09, 0x00, 0x00, 0x02, 0x02, 0x01, 0x00, 0x02, 0x05, 0x05, 0x00, 0x03, 0x07, 0x01, 0x01
        /*0010*/ 	.byte	0x02, 0x03, 0x00, 0x00, 0x02, 0x06, 0x01, 0x00, 0x04, 0x0b, 0x08, 0x00, 0x09, 0x00, 0x00, 0x00
        /*0020*/ 	.byte	0x00, 0x00, 0x00, 0x00


//--------------------- .nv.info._Z8dot_prodPiS_S_i --------------------------
	.section	.nv.info._Z8dot_prodPiS_S_i,"",@"SHT_CUDA_INFO"
	.sectionflags	@""
	.align	4


	//----- nvinfo : EIATTR_CUDA_API_VERSION
	.align		4
        /*0000*/ 	.byte	0x04, 0x37
        /*0002*/ 	.short	(.L_7 - .L_6)
.L_6:
        /*0004*/ 	.word	0x00000082


	//----- nvinfo : EIATTR_KPARAM_INFO
	.align		4
.L_7:
        /*0008*/ 	.byte	0x04, 0x17
        /*000a*/ 	.short	(.L_9 - .L_8)
.L_8:
        /*000c*/ 	.word	0x00000000
        /*0010*/ 	.short	0x0003
        /*0012*/ 	.short	0x0018
        /*0014*/ 	.byte	0x00, 0xf0, 0x11, 0x00


	//----- nvinfo : EIATTR_KPARAM_INFO
	.align		4
.L_9:
        /*0018*/ 	.byte	0x04, 0x17
        /*001a*/ 	.short	(.L_11 - .L_10)
.L_10:
        /*001c*/ 	.word	0x00000000
        /*0020*/ 	.short	0x0002
        /*0022*/ 	.short	0x0010
        /*0024*/ 	.byte	0x00, 0xf5, 0x21, 0x00


	//----- nvinfo : EIATTR_KPARAM_INFO
	.align		4
.L_11:
        /*0028*/ 	.byte	0x04, 0x17
        /*002a*/ 	.short	(.L_13 - .L_12)
.L_12:
        /*002c*/ 	.word	0x00000000
        /*0030*/ 	.short	0x0001
        /*0032*/ 	.short	0x0008
        /*0034*/ 	.byte	0x00, 0xf5, 0x21, 0x00


	//----- nvinfo : EIATTR_KPARAM_INFO
	.align		4
.L_13:
        /*0038*/ 	.byte	0x04, 0x17
        /*003a*/ 	.short	(.L_15 - .L_14)
.L_14:
        /*003c*/ 	.word	0x00000000
        /*0040*/ 	.short	0x0000
        /*0042*/ 	.short	0x0000
        /*0044*/ 	.byte	0x00, 0xf5, 0x21, 0x00


	//----- nvinfo : EIATTR_SPARSE_MMA_MASK
	.align		4
.L_15:
        /*0048*/ 	.byte	0x03, 0x50
        /*004a*/ 	.short	0x0000


	//----- nvinfo : EIATTR_MAXREG_COUNT
	.align		4
        /*004c*/ 	.byte	0x03, 0x1b
        /*004e*/ 	.short	0x00ff


	//----- nvinfo : EIATTR_NUM_BARRIERS
	.align		4
        /*0050*/ 	.byte	0x02, 0x4c
        /*0052*/ 	.byte	0x01
	.zero		1


	//----- nvinfo : EIATTR_MERCURY_ISA_VERSION
	.align		4
        /*0054*/ 	.byte	0x03, 0x5f
        /*0056*/ 	.short	0x0101


	//----- nvinfo : EIATTR_UNUSED_LOAD_BYTE_OFFSET
	.align		4
        /*0058*/ 	.byte	0x04, 0x44
        /*005a*/ 	.short	(.L_17 - .L_16)


	//   ....[0]....
.L_16:
        /*005c*/ 	.word	0x00000180
        /*0060*/ 	.word	0x00000fff


	//----- nvinfo : EIATTR_VRC_CTA_INIT_COUNT
	.align		4
.L_17:
        /*0064*/ 	.byte	0x02, 0x4a
	.zero		1
	.zero		1


	//----- nvinfo : EIATTR_EXIT_INSTR_OFFSETS
	.align		4
        /*0068*/ 	.byte	0x04, 0x1c
        /*006a*/ 	.short	(.L_19 - .L_18)


	//   ....[0]....
.L_18:
        /*006c*/ 	.word	0x00000140


	//   ....[1]....
        /*0070*/ 	.word	0x000008a0


	//----- nvinfo : EIATTR_CBANK_PARAM_SIZE
	.align		4
.L_19:
        /*0074*/ 	.byte	0x03, 0x19
        /*0076*/ 	.short	0x001c


	//----- nvinfo : EIATTR_PARAM_CBANK
	.align		4
        /*0078*/ 	.byte	0x04, 0x0a
        /*007a*/ 	.short	(.L_21 - .L_20)
	.align		4
.L_20:
        /*007c*/ 	.word	index@(.nv.constant0._Z8dot_prodPiS_S_i)
        /*0080*/ 	.short	0x0380
        /*0082*/ 	.short	0x001c


	//----- nvinfo : EIATTR_SW_WAR
	.align		4
.L_21:
        /*0084*/ 	.byte	0x04, 0x36
        /*0086*/ 	.short	(.L_23 - .L_22)
.L_22:
        /*0088*/ 	.word	0x00000008
.L_23:


//--------------------- .nv.callgraph             --------------------------
	.section	.nv.callgraph,"",@"SHT_CUDA_CALLGRAPH"
	.align	4
	.sectionentsize	8
	.align		4
        /*0000*/ 	.word	0x00000000
	.align		4
        /*0004*/ 	.word	0xffffffff
	.align		4
        /*0008*/ 	.word	0x00000000
	.align		4
        /*000c*/ 	.word	0xfffffffe
	.align		4
        /*0010*/ 	.word	0x00000000
	.align		4
        /*0014*/ 	.word	0xfffffffd
	.align		4
        /*0018*/ 	.word	0x00000000
	.align		4
        /*001c*/ 	.word	0xfffffffc


//--------------------- .text._Z8dot_prodPiS_S_i  --------------------------
	.section	.text._Z8dot_prodPiS_S_i,"ax",@progbits
	.align	128
        .global         _Z8dot_prodPiS_S_i
        .type           _Z8dot_prodPiS_S_i,@function
        .size           _Z8dot_prodPiS_S_i,(.L_x_2 - _Z8dot_prodPiS_S_i)
        .other          _Z8dot_prodPiS_S_i,@"STO_CUDA_ENTRY STV_DEFAULT"
_Z8dot_prodPiS_S_i:
.text._Z8dot_prodPiS_S_i:
[----:B------:R-:W-:Y:S01]  /*0000*/  LDC R1, c[0x0][0x37c] ;  /* 0x0000df00ff017b82 */ /* 0x000fe20000000800 */
[----:B------:R-:W0:Y:S07]  /*0010*/  S2R R7, SR_CTAID.X ;  /* 0x0000000000077919 */ /* 0x000e2e0000002500 */
[----:B------:R-:W1:Y:S01]  /*0020*/  LDC.64 R2, c[0x0][0x380] ;  /* 0x0000e000ff027b82 */ /* 0x000e620000000a00 */
[----:B------:R-:W0:Y:S01]  /*0030*/  LDCU UR4, c[0x0][0x360] ;  /* 0x00006c00ff0477ac */ /* 0x000e220008000800 */
[----:B------:R-:W0:Y:S01]  /*0040*/  S2R R0, SR_TID.X ;  /* 0x0000000000007919 */ /* 0x000e220000002100 */
[----:B------:R-:W2:Y:S05]  /*0050*/  LDCU.64 UR6, c[0x0][0x358] ;  /* 0x00006b00ff0677ac */ /* 0x000eaa0008000a00 */
[----:B------:R-:W3:Y:S01]  /*0060*/  LDC.64 R4, c[0x0][0x388] ;  /* 0x0000e200ff047b82 */ /* 0x000ee20000000a00 */
[----:B0-----:R-:W-:-:S04]  /*0070*/  IMAD R7, R7, UR4, R0 ;  /* 0x0000000407077c24 */ /* 0x001fc8000f8e0200 */
[----:B-1----:R-:W-:-:S04]  /*0080*/  IMAD.WIDE R2, R7, 0x4, R2 ;  /* 0x0000000407027825 */ /* 0x002fc800078e0202 */
[----:B---3--:R-:W-:Y:S02]  /*0090*/  IMAD.WIDE R4, R7, 0x4, R4 ;  /* 0x0000000407047825 */ /* 0x008fe400078e0204 */
[----:B--2---:R-:W2:Y:S04]  /*00a0*/  LDG.E R2, desc[UR6][R2.64] ;  /* 0x0000000602027981 */ /* 0x004ea8000c1e1900 */
[----:B------:R-:W2:Y:S01]  /*00b0*/  LDG.E R5, desc[UR6][R4.64] ;  /* 0x0000000604057981 */ /* 0x000ea2000c1e1900 */
[----:B------:R-:W0:Y:S01]  /*00c0*/  S2UR UR5, SR_CgaCtaId ;  /* 0x00000000000579c3 */ /* 0x000e220000008800 */
[----:B------:R-:W-:Y:S01]  /*00d0*/  UMOV UR4, 0x400 ;  /* 0x0000040000047882 */ /* 0x000fe20000000000 */
[----:B------:R-:W-:Y:S01]  /*00e0*/  ISETP.NE.AND P0, PT, R0, RZ, PT ;  /* 0x000000ff0000720c */ /* 0x000fe20003f05270 */
[----:B0-----:R-:W-:-:S06]  /*00f0*/  ULEA UR4, UR5, UR4, 0x18 ;  /* 0x0000000405047291 */ /* 0x001fcc000f8ec0ff */
[----:B------:R-:W-:Y:S01]  /*0100*/  LEA R7, R0, UR4, 0x2 ;  /* 0x0000000400077c11 */ /* 0x000fe2000f8e10ff */
[----:B--2---:R-:W-:-:S05]  /*0110*/  IMAD R0, R2, R5, RZ ;  /* 0x0000000502007224 */ /* 0x004fca00078e02ff */
[----:B------:R0:W-:Y:S01]  /*0120*/  STS [R7], R0 ;  /* 0x0000000007007388 */ /* 0x0001e20000000800 */
[----:B------:R-:W-:Y:S06]  /*0130*/  BAR.SYNC.DEFER_BLOCKING 0x0 ;  /* 0x0000000000007b1d */ /* 0x000fec0000010000 */
[----:B------:R-:W-:Y:S05]  /*0140*/  @P0 EXIT ;  /* 0x000000000000094d */ /* 0x000fea0003800000 */
[----:B------:R-:W1:Y:S01]  /*0150*/  LDS.128 R8, [UR4] ;  /* 0x00000004ff087984 */ /* 0x000e620008000c00 */
[----:B------:R-:W-:-:S03]  /*0160*/  UMOV UR5, 0x28 ;  /* 0x0000002800057882 */ /* 0x000fc60000000000 */
[----:B------:R-:W2:Y:S04]  /*0170*/  LDS.128 R12, [UR4+0x10] ;  /* 0x00001004ff0c7984 */ /* 0x000ea80008000c00 */
[----:B0-----:R-:W0:Y:S01]  /*0180*/  LDS.128 R4, [UR4+0x20] ;  /* 0x00002004ff047984 */ /* 0x001e220008000c00 */
[----:B------:R-:W-:Y:S01]  /*0190*/  UIADD3 UR4, UPT, UPT, UR4, 0x28, URZ ;  /* 0x0000002804047890 */ /* 0x000fe2000fffe0ff */
[----:B-1----:R-:W-:-:S04]  /*01a0*/  IADD3 R8, PT, PT, R10, R9, R8 ;  /* 0x000000090a087210 */ /* 0x002fc80007ffe008 */
[----:B--2---:R-:W-:-:S04]  /*01b0*/  IADD3 R8, PT, PT, R12, R11, R8 ;  /* 0x0000000b0c087210 */ /* 0x004fc80007ffe008 */
[----:B------:R-:W-:-:S04]  /*01c0*/  IADD3 R8, PT, PT, R14, R13, R8 ;  /* 0x0000000d0e087210 */ /* 0x000fc80007ffe008 */
[----:B0-----:R-:W-:-:S04]  /*01d0*/  IADD3 R15, PT, PT, R4, R15, R8 ;  /* 0x0000000f040f7210 */ /* 0x001fc80007ffe008 */
[----:B------:R-:W-:-:S07]  /*01e0*/  IADD3 R15, PT, PT, R6, R5, R15 ;  /* 0x00000005060f7210 */ /* 0x000fce0007ffe00f */
.L_x_0:
[----:B------:R-:W-:Y:S01]  /*01f0*/  LDS R0, [UR4+0x4] ;  /* 0x00000404ff007984 */ /* 0x000fe20008000800 */
[----:B------:R-:W-:-:S03]  /*0200*/  UIADD3 UR5, UPT, UPT, UR5, 0x190, URZ ;  /* 0x0000019005057890 */ /* 0x000fc6000fffe0ff */
[----:B------:R-:W0:Y:S01]  /*0210*/  LDS.64 R24, [UR4+0x8] ;  /* 0x00000804ff187984 */ /* 0x000e220008000a00 */
[----:B------:R-:W-:-:S03]  /*0220*/  UISETP.NE.AND UP0, UPT, UR5, 0x7f8, UPT ;  /* 0x000007f80500788c */ /* 0x000fc6000bf05270 */
[----:B------:R-:W1:Y:S04]  /*0230*/  LDS.64 R12, [UR4+0x10] ;  /* 0x00001004ff0c7984 */ /* 0x000e680008000a00 */
[----:B------:R-:W2:Y:S04]  /*0240*/  LDS.64 R10, [UR4+0x18] ;  /* 0x00001804ff0a7984 */ /* 0x000ea80008000a00 */
[----:B------:R-:W3:Y:S04]  /*0250*/  LDS.64 R8, [UR4+0x20] ;  /* 0x00002004ff087984 */ /* 0x000ee80008000a00 */
[----:B------:R-:W4:Y:S04]  /*0260*/  LDS.64 R6, [UR4+0x28] ;  /* 0x00002804ff067984 */ /* 0x000f280008000a00 */
[----:B------:R-:W5:Y:S04]  /*0270*/  LDS.64 R4, [UR4+0x30] ;  /* 0x00003004ff047984 */ /* 0x000f680008000a00 */
[----:B------:R-:W5:Y:S04]  /*0280*/  LDS.64 R16, [UR4+0x38] ;  /* 0x00003804ff107984 */ /* 0x000f680008000a00 */
[----:B------:R-:W5:Y:S04]  /*0290*/  LDS.64 R18, [UR4+0x40] ;  /* 0x00004004ff127984 */ /* 0x000f680008000a00 */
[----:B------:R-:W5:Y:S04]  /*02a0*/  LDS.64 R22, [UR4+0x48] ;  /* 0x00004804ff167984 */ /* 0x000f680008000a00 */
[----:B------:R-:W5:Y:S01]  /*02b0*/  LDS.64 R20, [UR4+0x50] ;  /* 0x00005004ff147984 */ /* 0x000f620008000a00 */
[----:B0-----:R-:W-:-:S03]  /*02c0*/  IADD3 R0, PT, PT, R24, R0, R15 ;  /* 0x0000000018007210 */ /* 0x001fc60007ffe00f */
[----:B------:R-:W0:Y:S01]  /*02d0*/  LDS.64 R2, [UR4+0x58] ;  /* 0x00005804ff027984 */ /* 0x000e220008000a00 */
[----:B-1----:R-:W-:-:S03]  /*02e0*/  IADD3 R0, PT, PT, R12, R25, R0 ;  /* 0x000000190c007210 */ /* 0x002fc60007ffe000 */
[----:B------:R-:W1:Y:S01]  /*02f0*/  LDS.64 R14, [UR4+0x60] ;  /* 0x00006004ff0e7984 */ /* 0x000e620008000a00 */
[----:B--2---:R-:W-:-:S03]  /*0300*/  IADD3 R0, PT, PT, R10, R13, R0 ;  /* 0x0000000d0a007210 */ /* 0x004fc60007ffe000 */
[----:B------:R-:W2:Y:S01]  /*0310*/  LDS.64 R12, [UR4+0x68] ;  /* 0x00006804ff0c7984 */ /* 0x000ea20008000a00 */
[----:B---3--:R-:W-:-:S03]  /*0320*/  IADD3 R0, PT, PT, R8, R11, R0 ;  /* 0x0000000b08007210 */ /* 0x008fc60007ffe000 */
[----:B------:R-:W3:Y:S01]  /*0330*/  LDS.64 R10, [UR4+0x70] ;  /* 0x00007004ff0a7984 */ /* 0x000ee20008000a00 */
[----:B----4-:R-:W-:-:S03]  /*0340*/  IADD3 R0, PT, PT, R6, R9, R0 ;  /* 0x0000000906007210 */ /* 0x010fc60007ffe000 */
[----:B------:R-:W4:Y:S01]  /*0350*/  LDS.64 R8, [UR4+0x78] ;  /* 0x00007804ff087984 */ /* 0x000f220008000a00 */
[----:B-----5:R-:W-:-:S03]  /*0360*/  IADD3 R0, PT, PT, R4, R7, R0 ;  /* 0x0000000704007210 */ /* 0x020fc60007ffe000 */
[----:B------:R-:W5:Y:S01]  /*0370*/  LDS.64 R6, [UR4+0x80] ;  /* 0x00008004ff067984 */ /* 0x000f620008000a00 */
[----:B------:R-:W-:-:S03]  /*0380*/  IADD3 R0, PT, PT, R16, R5, R0 ;  /* 0x0000000510007210 */ /* 0x000fc60007ffe000 */
[----:B------:R-:W5:Y:S01]  /*0390*/  LDS.64 R4, [UR4+0x88] ;  /* 0x00008804ff047984 */ /* 0x000f620008000a00 */
[----:B------:R-:W-:-:S03]  /*03a0*/  IADD3 R0, PT, PT, R18, R17, R0 ;  /* 0x0000001112007210 */ /* 0x000fc60007ffe000 */
[----:B------:R-:W5:Y:S01]  /*03b0*/  LDS.64 R16, [UR4+0x90] ;  /* 0x00009004ff107984 */ /* 0x000f620008000a00 */
[----:B------:R-:W-:-:S03]  /*03c0*/  IADD3 R0, PT, PT, R22, R19, R0 ;  /* 0x0000001316007210 */ /* 0x000fc60007ffe000 */
[----:B------:R-:W5:Y:S01]  /*03d0*/  LDS.64 R18, [UR4+0x98] ;  /* 0x00009804ff127984 */ /* 0x000f620008000a00 */
[----:B------:R-:W-:-:S03]  /*03e0*/  IADD3 R0, PT, PT, R20, R23, R0 ;  /* 0x0000001714007210 */ /* 0x000fc60007ffe000 */
        /* <DEDUP_REMOVED lines=60> */
[----:B------:R-:W5:Y:S01]  /*07b0*/  LDS R0, [UR4+0x190] ;  /* 0x00019004ff007984 */ /* 0x000f620008000800 */
[----:B------:R-:W-:Y:S01]  /*07c0*/  UIADD3 UR4, UPT, UPT, UR4, 0x190, URZ ;  /* 0x0000019004047890 */ /* 0x000fe2000fffe0ff */
[----:B0-----:R-:W-:-:S04]  /*07d0*/  IADD3 R5, PT, PT, R18, R17, R5 ;  /* 0x0000001112057210 */ /* 0x001fc80007ffe005 */
[----:B-1----:R-:W-:-:S04]  /*07e0*/  IADD3 R5, PT, PT, R22, R19, R5 ;  /* 0x0000001316057210 */ /* 0x002fc80007ffe005 */
[----:B--2---:R-:W-:-:S04]  /*07f0*/  IADD3 R5, PT, PT, R20, R23, R5 ;  /* 0x0000001714057210 */ /* 0x004fc80007ffe005 */
[----:B---3--:R-:W-:-:S04]  /*0800*/  IADD3 R2, PT, PT, R2, R21, R5 ;  /* 0x0000001502027210 */ /* 0x008fc80007ffe005 */
[----:B----4-:R-:W-:-:S04]  /*0810*/  IADD3 R2, PT, PT, R14, R3, R2 ;  /* 0x000000030e027210 */ /* 0x010fc80007ffe002 */
[----:B-----5:R-:W-:-:S04]  /*0820*/  IADD3 R2, PT, PT, R12, R15, R2 ;  /* 0x0000000f0c027210 */ /* 0x020fc80007ffe002 */
[----:B------:R-:W-:-:S04]  /*0830*/  IADD3 R2, PT, PT, R10, R13, R2 ;  /* 0x0000000d0a027210 */ /* 0x000fc80007ffe002 */
[----:B------:R-:W-:-:S04]  /*0840*/  IADD3 R2, PT, PT, R8, R11, R2 ;  /* 0x0000000b08027210 */ /* 0x000fc80007ffe002 */
[----:B------:R-:W-:-:S04]  /*0850*/  IADD3 R6, PT, PT, R6, R9, R2 ;  /* 0x0000000906067210 */ /* 0x000fc80007ffe002 */
[----:B------:R-:W-:Y:S01]  /*0860*/  IADD3 R15, PT, PT, R0, R7, R6 ;  /* 0x00000007000f7210 */ /* 0x000fe20007ffe006 */
[----:B------:R-:W-:Y:S06]  /*0870*/  BRA.U UP0, `(.L_x_0) ;  /* 0xfffffff9005c7547 */ /* 0x000fec000b83ffff */
[----:B------:R-:W0:Y:S02]  /*0880*/  LDC.64 R2, c[0x0][0x390] ;  /* 0x0000e400ff027b82 */ /* 0x000e240000000a00 */
[----:B0-----:R-:W-:Y:S01]  /*0890*/  REDG.E.ADD.STRONG.GPU desc[UR6][R2.64], R15 ;  /* 0x0000000f0200798e */ /* 0x001fe2000c12e106 */
[----:B------:R-:W-:Y:S05]  /*08a0*/  EXIT ;  /* 0x000000000000794d */ /* 0x000fea0003800000 */
.L_x_1:
[----:B------:R-:W-:-:S00]  /*08b0*/  BRA `(.L_x_1) ;  /* 0xfffffffc00fc7947 */ /* 0x000fc0000383ffff */
[----:B------:R-:W-:-:S00]  /*08c0*/  NOP ;  /* 0x0000000000007918 */ /* 0x000fc00000000000 */
        /* <DEDUP_REMOVED lines=11> */
.L_x_2:


//--------------------- .nv.shared._Z8dot_prodPiS_S_i --------------------------
	.section	.nv.shared._Z8dot_prodPiS_S_i,"aw",@nobits
	.sectionflags	@""
	.align	4
.nv.shared._Z8dot_prodPiS_S_i:
	.zero		3068


//--------------------- .nv.shared.reserved.0     --------------------------
	.section	.nv.shared.reserved.0,"aw",@nobits
	.weak		__nv_reservedSMEM_offset_0_alias
	.size		__nv_reservedSMEM_offset_0_alias, 0, 64
	.other		__nv_reservedSMEM_offset_0_alias,@"STO_CUDA_RESERVED_SHARED STV_DEFAULT"
__nv_reservedSMEM_offset_0_alias:
	.zero		0
	.zero		64


//--------------------- .nv.constant0._Z8dot_prodPiS_S_i --------------------------
	.section	.nv.constant0._Z8dot_prodPiS_S_i,"a",@progbits
	.sectionflags	@""
	.align	4
.nv.constant0._Z8dot_prodPiS_S_i:
	.zero		924


//--------------------- SYMBOLS --------------------------

	.type		.nv.reservedSmem.offset0,@object
	.size		.nv.reservedSmem.offset0,0x4
	.type		.nv.reservedSmem.cap,@object
	.size		.nv.reservedSmem.cap,0x4
